//
// Generated by NVIDIA NVVM Compiler
//
// Compiler Build ID: CL-36424714
// Cuda compilation tools, release 13.0, V13.0.88
// Based on NVVM 20.0.0
//

.version 9.0
.target sm_100
.address_size 64

	// .globl	_Z11relu_kernelPKfPfmm

.visible .entry _Z11relu_kernelPKfPfmm(
	.param .u64 .ptr .align 1 _Z11relu_kernelPKfPfmm_param_0,
	.param .u64 .ptr .align 1 _Z11relu_kernelPKfPfmm_param_1,
	.param .u64 _Z11relu_kernelPKfPfmm_param_2,
	.param .u64 _Z11relu_kernelPKfPfmm_param_3
)
{
	.reg .pred 	%p<2>;
	.reg .b32 	%r<5>;
	.reg .b32 	%f<3>;
	.reg .b64 	%rd<12>;

	ld.param.u64 	%rd2, [_Z11relu_kernelPKfPfmm_param_0];
	ld.param.u64 	%rd3, [_Z11relu_kernelPKfPfmm_param_1];
	ld.param.u64 	%rd4, [_Z11relu_kernelPKfPfmm_param_2];
	ld.param.u64 	%rd5, [_Z11relu_kernelPKfPfmm_param_3];
	mov.u32 	%r1, %ctaid.x;
	mov.u32 	%r2, %ntid.x;
	mov.u32 	%r3, %tid.x;
	mad.lo.s32 	%r4, %r1, %r2, %r3;
	cvt.u64.u32 	%rd1, %r4;
	mul.lo.s64 	%rd6, %rd5, %rd4;
	setp.le.u64 	%p1, %rd6, %rd1;
	@%p1 bra 	$L__BB0_2;
	cvta.to.global.u64 	%rd7, %rd3;
	cvta.to.global.u64 	%rd8, %rd2;
	shl.b64 	%rd9, %rd1, 2;
	add.s64 	%rd10, %rd8, %rd9;
	ld.global.f32 	%f1, [%rd10];
	max.f32 	%f2, %f1, 0f00000000;
	add.s64 	%rd11, %rd7, %rd9;
	st.global.f32 	[%rd11], %f2;
$L__BB0_2:
	ret;

}


// ===== COMPILED SASS (sm_100) =====

	.target	sm_100

	.elftype	@"ET_EXEC"


//--------------------- .note.nv.tkinfo           --------------------------
	.section	.note.nv.tkinfo,"",@"SHT_NOTE"
	.sectionflags	@"SHF_NOTE_NV_TKINFO"
	.tkinfo
        /*0018*/ 	.word	0x00000002
        /*0030*/ 	.string	""
        /*0030*/ 	.string	"ptxas"
        /*0030*/ 	.string	"Cuda compilation tools, release 13.0, V13.0.88"
        /*0030*/ 	.string	"Build cuda_13.0.r13.0/compiler.36424714_0"
        /*0030*/ 	.string	"-arch sm_100 -m 64 "



//--------------------- .note.nv.cuinfo           --------------------------
	.section	.note.nv.cuinfo,"",@"SHT_NOTE"
	.sectionflags	@"SHF_NOTE_NV_CUINFO"
        /*0018*/ 	.short	0x0002
        /*001a*/ 	.short	0x0064
        /*001c*/ 	.short	0x0082
	.zero		2


//--------------------- .nv.info                  --------------------------
	.section	.nv.info,"",@"SHT_CUDA_INFO"
	.align	4


	//----- nvinfo : EIATTR_REGCOUNT
	.align		4
        /*0000*/ 	.byte	0x04, 0x2f
        /*0002*/ 	.short	(.L_1 - .L_0)
	.align		4
.L_0:
        /*0004*/ 	.word	index@(_Z11relu_kernelPKfPfmm)
        /*0008*/ 	.word	0x0000000a


	//----- nvinfo : EIATTR_FRAME_SIZE
	.align		4
.L_1:
        /*000c*/ 	.byte	0x04, 0x11
        /*000e*/ 	.short	(.L_3 - .L_2)
	.align		4
.L_2:
        /*0010*/ 	.word	index@(_Z11relu_kernelPKfPfmm)
        /*0014*/ 	.word	0x00000000


	//----- nvinfo : EIATTR_MIN_STACK_SIZE
	.align		4
.L_3:
        /*0018*/ 	.byte	0x04, 0x12
        /*001a*/ 	.short	(.L_5 - .L_4)
	.align		4
.L_4:
        /*001c*/ 	.word	index@(_Z11relu_kernelPKfPfmm)
        /*0020*/ 	.word	0x00000000
.L_5:


//--------------------- .nv.compat                --------------------------
	.section	.nv.compat,"",@"SHT_CUDA_COMPAT_INFO"
	.align	4
        /*0000*/ 	.byte	0x02, 0x09, 0x00, 0x00, 0x02, 0x02, 0x01, 0x00, 0x02, 0x05, 0x05, 0x00, 0x03, 0x07, 0x01, 0x01
        /*0010*/ 	.byte	0x02, 0x03, 0x00, 0x00, 0x02, 0x06, 0x01, 0x00, 0x04, 0x0b, 0x08, 0x00, 0x09, 0x00, 0x00, 0x00
        /*0020*/ 	.byte	0x00, 0x00, 0x00, 0x00


//--------------------- .nv.info._Z11relu_kernelPKfPfmm --------------------------
	.section	.nv.info._Z11relu_kernelPKfPfmm,"",@"SHT_CUDA_INFO"
	.sectionflags	@""
	.align	4


	//----- nvinfo : EIATTR_CUDA_API_VERSION
	.align		4
        /*0000*/ 	.byte	0x04, 0x37
        /*0002*/ 	.short	(.L_7 - .L_6)
.L_6:
        /*0004*/ 	.word	0x00000082


	//----- nvinfo : EIATTR_KPARAM_INFO
	.align		4
.L_7:
        /*0008*/ 	.byte	0x04, 0x17
        /*000a*/ 	.short	(.L_9 - .L_8)
.L_8:
        /*000c*/ 	.word	0x00000000
        /*0010*/ 	.short	0x0003
        /*0012*/ 	.short	0x0018
        /*0014*/ 	.byte	0x00, 0xf0, 0x21, 0x00


	//----- nvinfo : EIATTR_KPARAM_INFO
	.align		4
.L_9:
        /*0018*/ 	.byte	0x04, 0x17
        /*001a*/ 	.short	(.L_11 - .L_10)
.L_10:
        /*001c*/ 	.word	0x00000000
        /*0020*/ 	.short	0x0002
        /*0022*/ 	.short	0x0010
        /*0024*/ 	.byte	0x00, 0xf0, 0x21, 0x00


	//----- nvinfo : EIATTR_KPARAM_INFO
	.align		4
.L_11:
        /*0028*/ 	.byte	0x04, 0x17
        /*002a*/ 	.short	(.L_13 - .L_12)
.L_12:
        /*002c*/ 	.word	0x00000000
        /*0030*/ 	.short	0x0001
        /*0032*/ 	.short	0x0008
        /*0034*/ 	.byte	0x00, 0xf5, 0x21, 0x00


	//----- nvinfo : EIATTR_KPARAM_INFO
	.align		4
.L_13:
        /*0038*/ 	.byte	0x04, 0x17
        /*003a*/ 	.short	(.L_15 - .L_14)
.L_14:
        /*003c*/ 	.word	0x00000000
        /*0040*/ 	.short	0x0000
        /*0042*/ 	.short	0x0000
        /*0044*/ 	.byte	0x00, 0xf5, 0x21, 0x00


	//----- nvinfo : EIATTR_SPARSE_MMA_MASK
	.align		4
.L_15:
        /*0048*/ 	.byte	0x03, 0x50
        /*004a*/ 	.short	0x0000


	//----- nvinfo : EIATTR_MAXREG_COUNT
	.align		4
        /*004c*/ 	.byte	0x03, 0x1b
        /*004e*/ 	.short	0x00ff


	//----- nvinfo : EIATTR_MERCURY_ISA_VERSION
	.align		4
        /*0050*/ 	.byte	0x03, 0x5f
        /*0052*/ 	.short	0x0101


	//----- nvinfo : EIATTR_VRC_CTA_INIT_COUNT
	.align		4
        /*0054*/ 	.byte	0x02, 0x4a
	.zero		1
	.zero		1


	//----- nvinfo : EIATTR_EXIT_INSTR_OFFSETS
	.align		4
        /*0058*/ 	.byte	0x04, 0x1c
        /*005a*/ 	.short	(.L_17 - .L_16)


	//   ....[0]....
.L_16:
        /*005c*/ 	.word	0x000000d0


	//   ....[1]....
        /*0060*/ 	.word	0x00000190


	//----- nvinfo : EIATTR_CBANK_PARAM_SIZE
	.align		4
.L_17:
        /*0064*/ 	.byte	0x03, 0x19
        /*0066*/ 	.short	0x0020


	//----- nvinfo : EIATTR_PARAM_CBANK
	.align		4
        /*0068*/ 	.byte	0x04, 0x0a
        /*006a*/ 	.short	(.L_19 - .L_18)
	.align		4
.L_18:
        /*006c*/ 	.word	index@(.nv.constant0._Z11relu_kernelPKfPfmm)
        /*0070*/ 	.short	0x0380
        /*0072*/ 	.short	0x0020


	//----- nvinfo : EIATTR_SW_WAR
	.align		4
.L_19:
        /*0074*/ 	.byte	0x04, 0x36
        /*0076*/ 	.short	(.L_21 - .L_20)
.L_20:
        /*0078*/ 	.word	0x00000008
.L_21:


//--------------------- .nv.callgraph             --------------------------
	.section	.nv.callgraph,"",@"SHT_CUDA_CALLGRAPH"
	.align	4
	.sectionentsize	8
	.align		4
        /*0000*/ 	.word	0x00000000
	.align		4
        /*0004*/ 	.word	0xffffffff
	.align		4
        /*0008*/ 	.word	0x00000000
	.align		4
        /*000c*/ 	.word	0xfffffffe
	.align		4
        /*0010*/ 	.word	0x00000000
	.align		4
        /*0014*/ 	.word	0xfffffffd
	.align		4
        /*0018*/ 	.word	0x00000000
	.align		4
        /*001c*/ 	.word	0xfffffffc


//--------------------- .text._Z11relu_kernelPKfPfmm --------------------------
	.section	.text._Z11relu_kernelPKfPfmm,"ax",@progbits
	.align	128
        .global         _Z11relu_kernelPKfPfmm
        .type           _Z11relu_kernelPKfPfmm,@function
        .size           _Z11relu_kernelPKfPfmm,(.L_x_1 - _Z11relu_kernelPKfPfmm)
        .other          _Z11relu_kernelPKfPfmm,@"STO_CUDA_ENTRY STV_DEFAULT"
_Z11relu_kernelPKfPfmm:
.text._Z11relu_kernelPKfPfmm:
[----:B------:R-:W-:Y:S01]  /*0000*/  LDC R1, c[0x0][0x37c] ;  /* 0x0000df00ff017b82 */ /* 0x000fe20000000800 */
[----:B------:R-:W0:Y:S01]  /*0010*/  S2R R3, SR_TID.X ;  /* 0x0000000000037919 */ /* 0x000e220000002100 */
[----:B------:R-:W1:Y:S06]  /*0020*/  LDCU.128 UR8, c[0x0][0x390] ;  /* 0x00007200ff0877ac */ /* 0x000e6c0008000c00 */
[----:B------:R-:W0:Y:S08]  /*0030*/  S2UR UR7, SR_CTAID.X ;  /* 0x00000000000779c3 */ /* 0x000e300000002500 */
[----:B------:R-:W0:Y:S01]  /*0040*/  LDC R0, c[0x0][0x360] ;  /* 0x0000d800ff007b82 */ /* 0x000e220000000800 */
[----:B-1----:R-:W-:-:S02]  /*0050*/  UIMAD UR6, UR11, UR8, URZ ;  /* 0x000000080b0672a4 */ /* 0x002fc4000f8e02ff */
[----:B------:R-:W-:Y:S02]  /*0060*/  UIMAD.WIDE.U32 UR4, UR10, UR8, URZ ;  /* 0x000000080a0472a5 */ /* 0x000fe4000f8e00ff */
[----:B------:R-:W-:-:S04]  /*0070*/  UIMAD UR6, UR10, UR9, UR6 ;  /* 0x000000090a0672a4 */ /* 0x000fc8000f8e0206 */
[----:B------:R-:W-:-:S06]  /*0080*/  UIADD3 UR5, UPT, UPT, UR5, UR6, URZ ;  /* 0x0000000605057290 */ /* 0x000fcc000fffe0ff */
[----:B------:R-:W-:Y:S02]  /*0090*/  IMAD.U32 R2, RZ, RZ, UR5 ;  /* 0x00000005ff027e24 */ /* 0x000fe4000f8e00ff */
[----:B0-----:R-:W-:-:S05]  /*00a0*/  IMAD R0, R0, UR7, R3 ;  /* 0x0000000700007c24 */ /* 0x001fca000f8e0203 */
[----:B------:R-:W-:-:S04]  /*00b0*/  ISETP.LT.U32.AND P0, PT, R0, UR4, PT ;  /* 0x0000000400007c0c */ /* 0x000fc8000bf01070 */
[----:B------:R-:W-:-:S13]  /*00c0*/  ISETP.GT.U32.AND.EX P0, PT, R2, RZ, PT, P0 ;  /* 0x000000ff0200720c */ /* 0x000fda0003f04100 */
[----:B------:R-:W-:Y:S05]  /*00d0*/  @!P0 EXIT ;  /* 0x000000000000894d */ /* 0x000fea0003800000 */
[----:B------:R-:W0:Y:S01]  /*00e0*/  LDCU.128 UR8, c[0x0][0x380] ;  /* 0x00007000ff0877ac */ /* 0x000e220008000c00 */
[----:B------:R-:W-:Y:S01]  /*00f0*/  IMAD.SHL.U32 R4, R0, 0x4, RZ ;  /* 0x0000000400047824 */ /* 0x000fe200078e00ff */
[----:B------:R-:W-:Y:S01]  /*0100*/  SHF.R.U32.HI R0, RZ, 0x1e, R0 ;  /* 0x0000001eff007819 */ /* 0x000fe20000011600 */
[----:B------:R-:W1:Y:S03]  /*0110*/  LDCU.64 UR4, c[0x0][0x358] ;  /* 0x00006b00ff0477ac */ /* 0x000e660008000a00 */
[----:B0-----:R-:W-:-:S04]  /*0120*/  IADD3 R2, P0, PT, R4, UR8, RZ ;  /* 0x0000000804027c10 */ /* 0x001fc8000ff1e0ff */
[----:B------:R-:W-:-:S05]  /*0130*/  IADD3.X R3, PT, PT, R0, UR9, RZ, P0, !PT ;  /* 0x0000000900037c10 */ /* 0x000fca00087fe4ff */
[----:B-1----:R-:W2:Y:S01]  /*0140*/  LDG.E R2, desc[UR4][R2.64] ;  /* 0x0000000402027981 */ /* 0x002ea2000c1e1900 */
[----:B------:R-:W-:-:S04]  /*0150*/  IADD3 R4, P0, PT, R4, UR10, RZ ;  /* 0x0000000a04047c10 */ /* 0x000fc8000ff1e0ff */
[----:B------:R-:W-:Y:S02]  /*0160*/  IADD3.X R5, PT, PT, R0, UR11, RZ, P0, !PT ;  /* 0x0000000b00057c10 */ /* 0x000fe400087fe4ff */
[----:B--2---:R-:W-:-:S05]  /*0170*/  FMNMX R7, RZ, R2, !PT ;  /* 0x00000002ff077209 */ /* 0x004fca0007800000 */
[----:B------:R-:W-:Y:S01]  /*0180*/  STG.E desc[UR4][R4.64], R7 ;  /* 0x0000000704007986 */ /* 0x000fe2000c101904 */
[----:B------:R-:W-:Y:S05]  /*0190*/  EXIT ;  /* 0x000000000000794d */ /* 0x000fea0003800000 */
.L_x_0:
[----:B------:R-:W-:-:S00]  /*01a0*/  BRA `(.L_x_0) ;  /* 0xfffffffc00fc7947 */ /* 0x000fc0000383ffff */
[----:B------:R-:W-:-:S00]  /*01b0*/  NOP ;  /* 0x0000000000007918 */ /* 0x000fc00000000000 */
        /* <DEDUP_REMOVED lines=12> */
.L_x_1:


//--------------------- .nv.shared.reserved.0     --------------------------
	.section	.nv.shared.reserved.0,"aw",@nobits
	.weak		__nv_reservedSMEM_offset_0_alias
	.size		__nv_reservedSMEM_offset_0_alias, 0, 64
	.other		__nv_reservedSMEM_offset_0_alias,@"STO_CUDA_RESERVED_SHARED STV_DEFAULT"
__nv_reservedSMEM_offset_0_alias:
	.zero		0
	.zero		64


//--------------------- .nv.constant0._Z11relu_kernelPKfPfmm --------------------------
	.section	.nv.constant0._Z11relu_kernelPKfPfmm,"a",@progbits
	.sectionflags	@""
	.align	4
.nv.constant0._Z11relu_kernelPKfPfmm:
	.zero		928


//--------------------- SYMBOLS --------------------------

	.type		.nv.reservedSmem.offset0,@object
	.size		.nv.reservedSmem.offset0,0x4
